	.headerflags	@"EF_CUDA_TEXMODE_UNIFIED EF_CUDA_64BIT_ADDRESS EF_CUDA_ACCELERATORS EF_CUDA_SM90 EF_CUDA_VIRTUAL_SM(EF_CUDA_SM90)"
	.elftype	@"ET_EXEC"


//--------------------- .nv.info                  --------------------------
	.section	.nv.info,"",@"SHT_CUDA_INFO"
	.align	4


	//----- nvinfo : EIATTR_REGCOUNT
	.align		4
        /*0000*/ 	.byte	0x04, 0x2f
        /*0002*/ 	.short	(.L_1 - .L_0)
	.align		4
.L_0:
        /*0004*/ 	.word	index@(triton_poi_fused_addmm_relu_49)
        /*0008*/ 	.word	0x0000000c


	//----- nvinfo : EIATTR_MIN_STACK_SIZE
	.align		4
.L_1:
        /*000c*/ 	.byte	0x04, 0x12
        /*000e*/ 	.short	(.L_3 - .L_2)
	.align		4
.L_2:
        /*0010*/ 	.word	index@(triton_poi_fused_addmm_relu_49)
        /*0014*/ 	.word	0x00000000


	//----- nvinfo : EIATTR_FRAME_SIZE
	.align		4
.L_3:
        /*0018*/ 	.byte	0x04, 0x11
        /*001a*/ 	.short	(.L_5 - .L_4)
	.align		4
.L_4:
        /*001c*/ 	.word	index@(triton_poi_fused_addmm_relu_49)
        /*0020*/ 	.word	0x00000000


	//----- nvinfo : EIATTR_MIN_STACK_SIZE
	.align		4
.L_5:
        /*0024*/ 	.byte	0x04, 0x12
        /*0026*/ 	.short	(.L_7 - .L_6)
	.align		4
.L_6:
        /*0028*/ 	.word	index@(triton_poi_fused_addmm_relu_49)
        /*002c*/ 	.word	0x00000000
.L_7:


//--------------------- .nv.info.triton_poi_fused_addmm_relu_49 --------------------------
	.section	.nv.info.triton_poi_fused_addmm_relu_49,"",@"SHT_CUDA_INFO"
	.sectionflags	@""
	.align	4


	//----- nvinfo : EIATTR_CUDA_API_VERSION
	.align		4
        /*0000*/ 	.byte	0x04, 0x37
        /*0002*/ 	.short	(.L_9 - .L_8)
.L_8:
        /*0004*/ 	.word	0x0000007c


	//----- nvinfo : EIATTR_KPARAM_INFO
	.align		4
.L_9:
        /*0008*/ 	.byte	0x04, 0x17
        /*000a*/ 	.short	(.L_11 - .L_10)
.L_10:
        /*000c*/ 	.word	0x00000000
        /*0010*/ 	.short	0x0002
        /*0012*/ 	.short	0x0010
        /*0014*/ 	.byte	0x00, 0xf0, 0x11, 0x00


	//----- nvinfo : EIATTR_KPARAM_INFO
	.align		4
.L_11:
        /*0018*/ 	.byte	0x04, 0x17
        /*001a*/ 	.short	(.L_13 - .L_12)
.L_12:
        /*001c*/ 	.word	0x00000000
        /*0020*/ 	.short	0x0001
        /*0022*/ 	.short	0x0008
        /*0024*/ 	.byte	0x00, 0xf4, 0x21, 0x00


	//----- nvinfo : EIATTR_KPARAM_INFO
	.align		4
.L_13:
        /*0028*/ 	.byte	0x04, 0x17
        /*002a*/ 	.short	(.L_15 - .L_14)
.L_14:
        /*002c*/ 	.word	0x00000000
        /*0030*/ 	.short	0x0000
        /*0032*/ 	.short	0x0000
        /*0034*/ 	.byte	0x00, 0xf4, 0x21, 0x00


	//----- nvinfo : EIATTR_SPARSE_MMA_MASK
	.align		4
.L_15:
        /*0038*/ 	.byte	0x03, 0x50
        /*003a*/ 	.short	0x0000


	//----- nvinfo : EIATTR_MAXREG_COUNT
	.align		4
        /*003c*/ 	.byte	0x03, 0x1b
        /*003e*/ 	.short	0x00ff


	//----- nvinfo : EIATTR_EXIT_INSTR_OFFSETS
	.align		4
        /*0040*/ 	.byte	0x04, 0x1c
        /*0042*/ 	.short	(.L_17 - .L_16)


	//   ....[0]....
.L_16:
        /*0044*/ 	.word	0x000001a0


	//   ....[1]....
        /*0048*/ 	.word	0x000001c0


	//----- nvinfo : EIATTR_REQNTID
	.align		4
.L_17:
        /*004c*/ 	.byte	0x04, 0x10
        /*004e*/ 	.short	(.L_19 - .L_18)
.L_18:
        /*0050*/ 	.word	0x00000080
        /*0054*/ 	.word	0x00000001
        /*0058*/ 	.word	0x00000001


	//----- nvinfo : EIATTR_CBANK_PARAM_SIZE
	.align		4
.L_19:
        /*005c*/ 	.byte	0x03, 0x19
        /*005e*/ 	.short	0x0014


	//----- nvinfo : EIATTR_PARAM_CBANK
	.align		4
        /*0060*/ 	.byte	0x04, 0x0a
        /*0062*/ 	.short	(.L_21 - .L_20)
	.align		4
.L_20:
        /*0064*/ 	.word	index@(.nv.constant0.triton_poi_fused_addmm_relu_49)
        /*0068*/ 	.short	0x0210
        /*006a*/ 	.short	0x0014


	//----- nvinfo : EIATTR_SW_WAR
	.align		4
.L_21:
        /*006c*/ 	.byte	0x04, 0x36
        /*006e*/ 	.short	(.L_23 - .L_22)
.L_22:
        /*0070*/ 	.word	0x00000008
.L_23:


//--------------------- .nv.callgraph             --------------------------
	.section	.nv.callgraph,"",@"SHT_CUDA_CALLGRAPH"
	.align	4
	.sectionentsize	8
	.align		4
        /*0000*/ 	.word	0x00000000
	.align		4
        /*0004*/ 	.word	0xffffffff
	.align		4
        /*0008*/ 	.word	0x00000000
	.align		4
        /*000c*/ 	.word	0xfffffffe
	.align		4
        /*0010*/ 	.word	0x00000000
	.align		4
        /*0014*/ 	.word	0xfffffffd
	.align		4
        /*0018*/ 	.word	0x00000000
	.align		4
        /*001c*/ 	.word	0xfffffffc


//--------------------- .text.triton_poi_fused_addmm_relu_49 --------------------------
	.section	.text.triton_poi_fused_addmm_relu_49,"ax",@progbits
	.align	128
        .global         triton_poi_fused_addmm_relu_49
        .type           triton_poi_fused_addmm_relu_49,@function
        .size           triton_poi_fused_addmm_relu_49,(.L_x_1 - triton_poi_fused_addmm_relu_49)
        .other          triton_poi_fused_addmm_relu_49,@"STO_CUDA_ENTRY STV_DEFAULT"
triton_poi_fused_addmm_relu_49:
.text.triton_poi_fused_addmm_relu_49:
[----:B------:R-:W0:Y:S02]  /*0000*/  LDC R1, c[0x0][0x28] ;  /* 0x00000a00ff017b82 */ /* 0x000e240000000800 */
[----:B------:R-:W1:Y:S01]  /*0010*/  S2R R0, SR_TID.X ;  /* 0x0000000000007919 */ /* 0x000e620000002100 */
[----:B------:R-:W2:Y:S01]  /*0020*/  LDC.64 R2, c[0x0][0x210] ;  /* 0x00008400ff027b82 */ /* 0x000ea20000000a00 */
[----:B------:R-:W-:Y:S01]  /*0030*/  ULDC.64 UR4, c[0x0][0x208] ;  /* 0x0000820000047ab9 */ /* 0x000fe20000000a00 */
[----:B------:R-:W3:Y:S06]  /*0040*/  S2R R7, SR_CTAID.X ;  /* 0x0000000000077919 */ /* 0x000eec0000002500 */
[----:B------:R-:W4:Y:S01]  /*0050*/  LDC.64 R4, c[0x0][0x218] ;  /* 0x00008600ff047b82 */ /* 0x000f220000000a00 */
[----:B-1----:R-:W-:-:S05]  /*0060*/  IMAD.SHL.U32 R0, R0, 0x2, RZ ;  /* 0x0000000200007824 */ /* 0x002fca00078e00ff */
[----:B------:R-:W-:-:S05]  /*0070*/  LOP3.LUT R0, R0, 0xfe, RZ, 0xc0, !PT ;  /* 0x000000fe00007812 */ /* 0x000fca00078ec0ff */
[----:B---3--:R-:W-:-:S04]  /*0080*/  IMAD R7, R7, 0x100, R0 ;  /* 0x0000010007077824 */ /* 0x008fc800078e0200 */
[C---:B------:R-:W-:Y:S01]  /*0090*/  IMAD.HI R0, R7.reuse, 0x38e38e39, RZ ;  /* 0x38e38e3907007827 */ /* 0x040fe200078e02ff */
[----:B------:R-:W-:-:S03]  /*00a0*/  ISETP.GE.AND P2, PT, R7, 0x240, PT ;  /* 0x000002400700780c */ /* 0x000fc60003f46270 */
[----:B--2---:R-:W-:Y:S01]  /*00b0*/  IMAD.WIDE R2, R7, 0x4, R2 ;  /* 0x0000000407027825 */ /* 0x004fe200078e0202 */
[----:B------:R-:W-:-:S04]  /*00c0*/  SHF.R.U32.HI R9, RZ, 0x1f, R0 ;  /* 0x0000001fff097819 */ /* 0x000fc80000011600 */
[----:B------:R-:W-:-:S05]  /*00d0*/  LEA.HI.SX32 R0, R0, R9, 0x1b ;  /* 0x0000000900007211 */ /* 0x000fca00078fdaff */
[----:B------:R-:W-:Y:S01]  /*00e0*/  IMAD R9, R0, -0x90, R7 ;  /* 0xffffff7000097824 */ /* 0x000fe200078e0207 */
[----:B------:R-:W-:-:S03]  /*00f0*/  CS2R R6, SRZ ;  /* 0x0000000000067805 */ /* 0x000fc6000001ff00 */
[----:B----4-:R-:W-:Y:S01]  /*0100*/  IMAD.WIDE R4, R9, 0x4, R4 ;  /* 0x0000000409047825 */ /* 0x010fe200078e0204 */
[----:B------:R-:W-:Y:S02]  /*0110*/  CS2R R8, SRZ ;  /* 0x0000000000087805 */ /* 0x000fe4000001ff00 */
[----:B------:R-:W2:Y:S04]  /*0120*/  @!P2 LDG.E.64 R6, desc[UR4][R2.64] ;  /* 0x000000040206a981 */ /* 0x000ea8000c1e1b00 */
[----:B------:R-:W2:Y:S02]  /*0130*/  @!P2 LDG.E.EL.64 R8, desc[UR4][R4.64] ;  /* 0x000000040408a981 */ /* 0x000ea4000c2e1b00 */
[----:B--2---:R-:W-:Y:S01]  /*0140*/  FSETP.GEU.AND P0, PT, R6, -R8, PT ;  /* 0x800000080600720b */ /* 0x004fe20003f0e000 */
[----:B------:R-:W-:Y:S01]  /*0150*/  FADD R6, R8, R6 ;  /* 0x0000000608067221 */ /* 0x000fe20000000000 */
[----:B------:R-:W-:Y:S01]  /*0160*/  FADD R0, R9, R7 ;  /* 0x0000000709007221 */ /* 0x000fe20000000000 */
[----:B------:R-:W-:-:S03]  /*0170*/  FSETP.GEU.AND P1, PT, R7, -R9, PT ;  /* 0x800000090700720b */ /* 0x000fc60003f2e000 */
[----:B------:R-:W-:Y:S02]  /*0180*/  FSEL R6, R6, RZ, P0 ;  /* 0x000000ff06067208 */ /* 0x000fe40000000000 */
[----:B------:R-:W-:Y:S01]  /*0190*/  FSEL R7, R0, RZ, P1 ;  /* 0x000000ff00077208 */ /* 0x000fe20000800000 */
[----:B------:R-:W-:Y:S07]  /*01a0*/  @P2 EXIT ;  /* 0x000000000000294d */ /* 0x000fee0003800000 */
[----:B------:R-:W-:Y:S01]  /*01b0*/  STG.E.64 desc[UR4][R2.64], R6 ;  /* 0x0000000602007986 */ /* 0x000fe2000c101b04 */
[----:B------:R-:W-:Y:S05]  /*01c0*/  EXIT ;  /* 0x000000000000794d */ /* 0x000fea0003800000 */
.L_x_0:
[----:B------:R-:W-:-:S00]  /*01d0*/  BRA `(.L_x_0) ;  /* 0xfffffffc00fc7947 */ /* 0x000fc0000383ffff */
[----:B------:R-:W-:-:S00]  /*01e0*/  NOP ;  /* 0x0000000000007918 */ /* 0x000fc00000000000 */
        /* <DEDUP_REMOVED lines=9> */
.L_x_1:


//--------------------- .nv.constant0.triton_poi_fused_addmm_relu_49 --------------------------
	.section	.nv.constant0.triton_poi_fused_addmm_relu_49,"a",@progbits
	.sectionflags	@""
	.align	4
.nv.constant0.triton_poi_fused_addmm_relu_49:
	.zero		548
